//
// Generated by NVIDIA NVVM Compiler
//
// Compiler Build ID: CL-36424714
// Cuda compilation tools, release 13.0, V13.0.88
// Based on NVVM 20.0.0
//

.version 9.0
.target sm_100
.address_size 64

	// .globl	_Z13sumarVectoresPfS_i
.extern .func  (.param .b32 func_retval0) vprintf
(
	.param .b64 vprintf_param_0,
	.param .b64 vprintf_param_1
)
;
// _ZZ13productoPuntoPfS_iS_E5cache has been demoted
.global .align 1 .b8 $str[61] = {116, 104, 114, 101, 97, 100, 73, 100, 120, 58, 32, 37, 100, 44, 32, 98, 108, 111, 99, 107, 73, 100, 120, 58, 37, 100, 44, 32, 98, 108, 111, 99, 107, 68, 105, 109, 58, 37, 100, 44, 32, 103, 114, 105, 100, 68, 105, 109, 58, 37, 100, 32, 116, 105, 100, 58, 32, 37, 100, 10};
.global .align 1 .b8 $str$1[24] = {116, 105, 100, 58, 32, 37, 100, 44, 32, 116, 101, 109, 112, 32, 105, 115, 58, 32, 37, 46, 50, 102, 10};
.global .align 1 .b8 $str$2[18] = {99, 97, 99, 104, 101, 105, 110, 100, 101, 120, 58, 32, 37, 46, 50, 102, 10};

.visible .entry _Z13sumarVectoresPfS_i(
	.param .u64 .ptr .align 1 _Z13sumarVectoresPfS_i_param_0,
	.param .u64 .ptr .align 1 _Z13sumarVectoresPfS_i_param_1,
	.param .u32 _Z13sumarVectoresPfS_i_param_2
)
{
	.local .align 8 .b8 	__local_depot0[24];
	.reg .b64 	%SP;
	.reg .b64 	%SPL;
	.reg .pred 	%p<3>;
	.reg .b32 	%r<13>;
	.reg .b32 	%f<4>;
	.reg .b64 	%rd<13>;

	mov.u64 	%SPL, __local_depot0;
	cvta.local.u64 	%SP, %SPL;
	ld.param.u64 	%rd4, [_Z13sumarVectoresPfS_i_param_0];
	ld.param.u64 	%rd5, [_Z13sumarVectoresPfS_i_param_1];
	ld.param.u32 	%r9, [_Z13sumarVectoresPfS_i_param_2];
	mov.u32 	%r1, %tid.x;
	mov.u32 	%r2, %ctaid.x;
	mov.u32 	%r3, %ntid.x;
	mad.lo.s32 	%r12, %r2, %r3, %r1;
	setp.ge.s32 	%p1, %r12, %r9;
	@%p1 bra 	$L__BB0_3;
	add.u64 	%rd6, %SP, 0;
	add.u64 	%rd1, %SPL, 0;
	mov.u32 	%r5, %nctaid.x;
	mul.lo.s32 	%r6, %r3, %r5;
	cvta.to.global.u64 	%rd2, %rd4;
	cvta.to.global.u64 	%rd3, %rd5;
	mov.u64 	%rd7, $str;
$L__BB0_2:
	st.local.v2.u32 	[%rd1], {%r1, %r2};
	st.local.v2.u32 	[%rd1+8], {%r3, %r5};
	st.local.u32 	[%rd1+16], %r12;
	cvta.global.u64 	%rd8, %rd7;
	{ // callseq 0, 0
	.param .b64 param0;
	st.param.b64 	[param0], %rd8;
	.param .b64 param1;
	st.param.b64 	[param1], %rd6;
	.param .b32 retval0;
	call.uni (retval0), 
	vprintf, 
	(
	param0, 
	param1
	);
	ld.param.b32 	%r10, [retval0];
	} // callseq 0
	mul.wide.s32 	%rd10, %r12, 4;
	add.s64 	%rd11, %rd2, %rd10;
	ld.global.f32 	%f1, [%rd11];
	add.s64 	%rd12, %rd3, %rd10;
	ld.global.f32 	%f2, [%rd12];
	add.f32 	%f3, %f1, %f2;
	st.global.f32 	[%rd12], %f3;
	add.s32 	%r12, %r12, %r6;
	setp.lt.s32 	%p2, %r12, %r9;
	@%p2 bra 	$L__BB0_2;
$L__BB0_3:
	ret;

}
	// .globl	_Z13productoPuntoPfS_iS_
.visible .entry _Z13productoPuntoPfS_iS_(
	.param .u64 .ptr .align 1 _Z13productoPuntoPfS_iS__param_0,
	.param .u64 .ptr .align 1 _Z13productoPuntoPfS_iS__param_1,
	.param .u32 _Z13productoPuntoPfS_iS__param_2,
	.param .u64 .ptr .align 1 _Z13productoPuntoPfS_iS__param_3
)
{
	.local .align 16 .b8 	__local_depot1[16];
	.reg .b64 	%SP;
	.reg .b64 	%SPL;
	.reg .pred 	%p<7>;
	.reg .b32 	%r<23>;
	.reg .b32 	%f<16>;
	.reg .b64 	%rd<20>;
	.reg .b64 	%fd<3>;
	// demoted variable
	.shared .align 4 .b8 _ZZ13productoPuntoPfS_iS_E5cache[16];
	mov.u64 	%SPL, __local_depot1;
	cvta.local.u64 	%SP, %SPL;
	ld.param.u64 	%rd4, [_Z13productoPuntoPfS_iS__param_0];
	ld.param.u64 	%rd5, [_Z13productoPuntoPfS_iS__param_1];
	ld.param.u32 	%r11, [_Z13productoPuntoPfS_iS__param_2];
	ld.param.u64 	%rd6, [_Z13productoPuntoPfS_iS__param_3];
	add.u64 	%rd7, %SP, 0;
	add.u64 	%rd1, %SPL, 0;
	mov.u32 	%r1, %tid.x;
	mov.u32 	%r2, %ctaid.x;
	mov.u32 	%r22, %ntid.x;
	mad.lo.s32 	%r21, %r2, %r22, %r1;
	setp.ge.s32 	%p1, %r21, %r11;
	mov.f32 	%f14, 0f00000000;
	@%p1 bra 	$L__BB1_3;
	mov.u32 	%r12, %nctaid.x;
	mul.lo.s32 	%r5, %r22, %r12;
	cvta.to.global.u64 	%rd2, %rd4;
	cvta.to.global.u64 	%rd3, %rd5;
	mov.f32 	%f14, 0f00000000;
	mov.u64 	%rd11, $str$1;
$L__BB1_2:
	mul.wide.s32 	%rd8, %r21, 4;
	add.s64 	%rd9, %rd2, %rd8;
	ld.global.f32 	%f9, [%rd9];
	add.s64 	%rd10, %rd3, %rd8;
	ld.global.f32 	%f10, [%rd10];
	fma.rn.f32 	%f14, %f9, %f10, %f14;
	cvt.f64.f32 	%fd1, %f14;
	st.local.u32 	[%rd1], %r21;
	st.local.f64 	[%rd1+8], %fd1;
	cvta.global.u64 	%rd12, %rd11;
	{ // callseq 1, 0
	.param .b64 param0;
	st.param.b64 	[param0], %rd12;
	.param .b64 param1;
	st.param.b64 	[param1], %rd7;
	.param .b32 retval0;
	call.uni (retval0), 
	vprintf, 
	(
	param0, 
	param1
	);
	ld.param.b32 	%r13, [retval0];
	} // callseq 1
	add.s32 	%r21, %r21, %r5;
	setp.lt.s32 	%p2, %r21, %r11;
	@%p2 bra 	$L__BB1_2;
$L__BB1_3:
	shl.b32 	%r15, %r1, 2;
	mov.u32 	%r16, _ZZ13productoPuntoPfS_iS_E5cache;
	add.s32 	%r8, %r16, %r15;
	st.shared.f32 	[%r8], %f14;
	bar.sync 	0;
	setp.lt.u32 	%p3, %r22, 2;
	@%p3 bra 	$L__BB1_8;
	mov.u64 	%rd14, $str$2;
$L__BB1_5:
	shr.u32 	%r10, %r22, 1;
	setp.ge.u32 	%p4, %r1, %r10;
	ld.shared.f32 	%f15, [%r8];
	@%p4 bra 	$L__BB1_7;
	shl.b32 	%r17, %r10, 2;
	add.s32 	%r18, %r8, %r17;
	ld.shared.f32 	%f11, [%r18];
	add.f32 	%f15, %f11, %f15;
	st.shared.f32 	[%r8], %f15;
$L__BB1_7:
	cvt.f64.f32 	%fd2, %f15;
	st.local.f64 	[%rd1], %fd2;
	cvta.global.u64 	%rd15, %rd14;
	{ // callseq 2, 0
	.param .b64 param0;
	st.param.b64 	[param0], %rd15;
	.param .b64 param1;
	st.param.b64 	[param1], %rd7;
	.param .b32 retval0;
	call.uni (retval0), 
	vprintf, 
	(
	param0, 
	param1
	);
	ld.param.b32 	%r19, [retval0];
	} // callseq 2
	bar.sync 	0;
	setp.gt.u32 	%p5, %r22, 3;
	mov.u32 	%r22, %r10;
	@%p5 bra 	$L__BB1_5;
$L__BB1_8:
	setp.ne.s32 	%p6, %r1, 0;
	@%p6 bra 	$L__BB1_10;
	ld.shared.f32 	%f12, [_ZZ13productoPuntoPfS_iS_E5cache];
	cvta.to.global.u64 	%rd17, %rd6;
	mul.wide.u32 	%rd18, %r2, 4;
	add.s64 	%rd19, %rd17, %rd18;
	st.global.f32 	[%rd19], %f12;
$L__BB1_10:
	ret;

}


// ===== COMPILED SASS (sm_100) =====

	.target	sm_100

	.elftype	@"ET_EXEC"


//--------------------- .note.nv.tkinfo           --------------------------
	.section	.note.nv.tkinfo,"",@"SHT_NOTE"
	.sectionflags	@"SHF_NOTE_NV_TKINFO"
	.tkinfo
        /*0018*/ 	.word	0x00000002
        /*0030*/ 	.string	""
        /*0030*/ 	.string	"ptxas"
        /*0030*/ 	.string	"Cuda compilation tools, release 13.0, V13.0.88"
        /*0030*/ 	.string	"Build cuda_13.0.r13.0/compiler.36424714_0"
        /*0030*/ 	.string	"-arch sm_100 -m 64 "



//--------------------- .note.nv.cuinfo           --------------------------
	.section	.note.nv.cuinfo,"",@"SHT_NOTE"
	.sectionflags	@"SHF_NOTE_NV_CUINFO"
        /*0018*/ 	.short	0x0002
        /*001a*/ 	.short	0x0064
        /*001c*/ 	.short	0x0082
	.zero		2


//--------------------- .nv.info                  --------------------------
	.section	.nv.info,"",@"SHT_CUDA_INFO"
	.align	4


	//----- nvinfo : EIATTR_REGCOUNT
	.align		4
        /*0000*/ 	.byte	0x04, 0x2f
        /*0002*/ 	.short	(.L_4 - .L_3)
	.align		4
.L_3:
        /*0004*/ 	.word	index@(_Z13sumarVectoresPfS_i)
        /*0008*/ 	.word	0x00000018


	//----- nvinfo : EIATTR_FRAME_SIZE
	.align		4
.L_4:
        /*000c*/ 	.byte	0x04, 0x11
        /*000e*/ 	.short	(.L_6 - .L_5)
	.align		4
.L_5:
        /*0010*/ 	.word	index@(_Z13sumarVectoresPfS_i)
        /*0014*/ 	.word	0x00000018


	//----- nvinfo : EIATTR_REGCOUNT
	.align		4
.L_6:
        /*0018*/ 	.byte	0x04, 0x2f
        /*001a*/ 	.short	(.L_8 - .L_7)
	.align		4
.L_7:
        /*001c*/ 	.word	index@(_Z13productoPuntoPfS_iS_)
        /*0020*/ 	.word	0x0000001c


	//----- nvinfo : EIATTR_FRAME_SIZE
	.align		4
.L_8:
        /*0024*/ 	.byte	0x04, 0x11
        /*0026*/ 	.short	(.L_10 - .L_9)
	.align		4
.L_9:
        /*0028*/ 	.word	index@(_Z13productoPuntoPfS_iS_)
        /*002c*/ 	.word	0x00000010


	//----- nvinfo : EIATTR_MIN_STACK_SIZE
	.align		4
.L_10:
        /*0030*/ 	.byte	0x04, 0x12
        /*0032*/ 	.short	(.L_12 - .L_11)
	.align		4
.L_11:
        /*0034*/ 	.word	index@(_Z13productoPuntoPfS_iS_)
        /*0038*/ 	.word	0x00000010


	//----- nvinfo : EIATTR_MIN_STACK_SIZE
	.align		4
.L_12:
        /*003c*/ 	.byte	0x04, 0x12
        /*003e*/ 	.short	(.L_14 - .L_13)
	.align		4
.L_13:
        /*0040*/ 	.word	index@(_Z13sumarVectoresPfS_i)
        /*0044*/ 	.word	0x00000018
.L_14:


//--------------------- .nv.compat                --------------------------
	.section	.nv.compat,"",@"SHT_CUDA_COMPAT_INFO"
	.align	4
        /*0000*/ 	.byte	0x02, 0x09, 0x00, 0x00, 0x02, 0x02, 0x01, 0x00, 0x02, 0x05, 0x05, 0x00, 0x03, 0x07, 0x01, 0x01
        /*0010*/ 	.byte	0x02, 0x03, 0x00, 0x00, 0x02, 0x06, 0x01, 0x00, 0x04, 0x0b, 0x08, 0x00, 0x09, 0x00, 0x00, 0x00
        /*0020*/ 	.byte	0x00, 0x00, 0x00, 0x00


//--------------------- .nv.info._Z13productoPuntoPfS_iS_ --------------------------
	.section	.nv.info._Z13productoPuntoPfS_iS_,"",@"SHT_CUDA_INFO"
	.sectionflags	@""
	.align	4


	//----- nvinfo : EIATTR_CUDA_API_VERSION
	.align		4
        /*0000*/ 	.byte	0x04, 0x37
        /*0002*/ 	.short	(.L_16 - .L_15)
.L_15:
        /*0004*/ 	.word	0x00000082


	//----- nvinfo : EIATTR_KPARAM_INFO
	.align		4
.L_16:
        /*0008*/ 	.byte	0x04, 0x17
        /*000a*/ 	.short	(.L_18 - .L_17)
.L_17:
        /*000c*/ 	.word	0x00000000
        /*0010*/ 	.short	0x0003
        /*0012*/ 	.short	0x0018
        /*0014*/ 	.byte	0x00, 0xf5, 0x21, 0x00


	//----- nvinfo : EIATTR_KPARAM_INFO
	.align		4
.L_18:
        /*0018*/ 	.byte	0x04, 0x17
        /*001a*/ 	.short	(.L_20 - .L_19)
.L_19:
        /*001c*/ 	.word	0x00000000
        /*0020*/ 	.short	0x0002
        /*0022*/ 	.short	0x0010
        /*0024*/ 	.byte	0x00, 0xf0, 0x11, 0x00


	//----- nvinfo : EIATTR_KPARAM_INFO
	.align		4
.L_20:
        /*0028*/ 	.byte	0x04, 0x17
        /*002a*/ 	.short	(.L_22 - .L_21)
.L_21:
        /*002c*/ 	.word	0x00000000
        /*0030*/ 	.short	0x0001
        /*0032*/ 	.short	0x0008
        /*0034*/ 	.byte	0x00, 0xf5, 0x21, 0x00


	//----- nvinfo : EIATTR_KPARAM_INFO
	.align		4
.L_22:
        /*0038*/ 	.byte	0x04, 0x17
        /*003a*/ 	.short	(.L_24 - .L_23)
.L_23:
        /*003c*/ 	.word	0x00000000
        /*0040*/ 	.short	0x0000
        /*0042*/ 	.short	0x0000
        /*0044*/ 	.byte	0x00, 0xf5, 0x21, 0x00


	//----- nvinfo : EIATTR_SPARSE_MMA_MASK
	.align		4
.L_24:
        /*0048*/ 	.byte	0x03, 0x50
        /*004a*/ 	.short	0x0000


	//----- nvinfo : EIATTR_MAXREG_COUNT
	.align		4
        /*004c*/ 	.byte	0x03, 0x1b
        /*004e*/ 	.short	0x00ff


	//----- nvinfo : EIATTR_NUM_BARRIERS
	.align		4
        /*0050*/ 	.byte	0x02, 0x4c
        /*0052*/ 	.byte	0x01
	.zero		1


	//----- nvinfo : EIATTR_EXTERNS
	.align		4
        /*0054*/ 	.byte	0x04, 0x0f
        /*0056*/ 	.short	(.L_26 - .L_25)


	//   ....[0]....
	.align		4
.L_25:
        /*0058*/ 	.word	index@(vprintf)


	//----- nvinfo : EIATTR_MERCURY_ISA_VERSION
	.align		4
.L_26:
        /*005c*/ 	.byte	0x03, 0x5f
        /*005e*/ 	.short	0x0101


	//----- nvinfo : EIATTR_VRC_CTA_INIT_COUNT
	.align		4
        /*0060*/ 	.byte	0x02, 0x4a
	.zero		1
	.zero		1


	//----- nvinfo : EIATTR_SYSCALL_OFFSETS
	.align		4
        /*0064*/ 	.byte	0x04, 0x46
        /*0066*/ 	.short	(.L_28 - .L_27)


	//   ....[0]....
.L_27:
        /*0068*/ 	.word	0x000002a0


	//   ....[1]....
        /*006c*/ 	.word	0x00000480


	//----- nvinfo : EIATTR_EXIT_INSTR_OFFSETS
	.align		4
.L_28:
        /*0070*/ 	.byte	0x04, 0x1c
        /*0072*/ 	.short	(.L_30 - .L_29)


	//   ....[0]....
.L_29:
        /*0074*/ 	.word	0x000004f0


	//   ....[1]....
        /*0078*/ 	.word	0x00000570


	//----- nvinfo : EIATTR_CRS_STACK_SIZE
	.align		4
.L_30:
        /*007c*/ 	.byte	0x04, 0x1e
        /*007e*/ 	.short	(.L_32 - .L_31)
.L_31:
        /*0080*/ 	.word	0x00000000


	//----- nvinfo : EIATTR_CBANK_PARAM_SIZE
	.align		4
.L_32:
        /*0084*/ 	.byte	0x03, 0x19
        /*0086*/ 	.short	0x0020


	//----- nvinfo : EIATTR_PARAM_CBANK
	.align		4
        /*0088*/ 	.byte	0x04, 0x0a
        /*008a*/ 	.short	(.L_34 - .L_33)
	.align		4
.L_33:
        /*008c*/ 	.word	index@(.nv.constant0._Z13productoPuntoPfS_iS_)
        /*0090*/ 	.short	0x0380
        /*0092*/ 	.short	0x0020


	//----- nvinfo : EIATTR_SW_WAR
	.align		4
.L_34:
        /*0094*/ 	.byte	0x04, 0x36
        /*0096*/ 	.short	(.L_36 - .L_35)
.L_35:
        /*0098*/ 	.word	0x00000008
.L_36:


//--------------------- .nv.info._Z13sumarVectoresPfS_i --------------------------
	.section	.nv.info._Z13sumarVectoresPfS_i,"",@"SHT_CUDA_INFO"
	.sectionflags	@""
	.align	4


	//----- nvinfo : EIATTR_CUDA_API_VERSION
	.align		4
        /*0000*/ 	.byte	0x04, 0x37
        /*0002*/ 	.short	(.L_38 - .L_37)
.L_37:
        /*0004*/ 	.word	0x00000082


	//----- nvinfo : EIATTR_KPARAM_INFO
	.align		4
.L_38:
        /*0008*/ 	.byte	0x04, 0x17
        /*000a*/ 	.short	(.L_40 - .L_39)
.L_39:
        /*000c*/ 	.word	0x00000000
        /*0010*/ 	.short	0x0002
        /*0012*/ 	.short	0x0010
        /*0014*/ 	.byte	0x00, 0xf0, 0x11, 0x00


	//----- nvinfo : EIATTR_KPARAM_INFO
	.align		4
.L_40:
        /*0018*/ 	.byte	0x04, 0x17
        /*001a*/ 	.short	(.L_42 - .L_41)
.L_41:
        /*001c*/ 	.word	0x00000000
        /*0020*/ 	.short	0x0001
        /*0022*/ 	.short	0x0008
        /*0024*/ 	.byte	0x00, 0xf5, 0x21, 0x00


	//----- nvinfo : EIATTR_KPARAM_INFO
	.align		4
.L_42:
        /*0028*/ 	.byte	0x04, 0x17
        /*002a*/ 	.short	(.L_44 - .L_43)
.L_43:
        /*002c*/ 	.word	0x00000000
        /*0030*/ 	.short	0x0000
        /*0032*/ 	.short	0x0000
        /*0034*/ 	.byte	0x00, 0xf5, 0x21, 0x00


	//----- nvinfo : EIATTR_SPARSE_MMA_MASK
	.align		4
.L_44:
        /*0038*/ 	.byte	0x03, 0x50
        /*003a*/ 	.short	0x0000


	//----- nvinfo : EIATTR_MAXREG_COUNT
	.align		4
        /*003c*/ 	.byte	0x03, 0x1b
        /*003e*/ 	.short	0x00ff


	//----- nvinfo : EIATTR_EXTERNS
	.align		4
        /*0040*/ 	.byte	0x04, 0x0f
        /*0042*/ 	.short	(.L_46 - .L_45)


	//   ....[0]....
	.align		4
.L_45:
        /*0044*/ 	.word	index@(vprintf)


	//----- nvinfo : EIATTR_MERCURY_ISA_VERSION
	.align		4
.L_46:
        /*0048*/ 	.byte	0x03, 0x5f
        /*004a*/ 	.short	0x0101


	//----- nvinfo : EIATTR_VRC_CTA_INIT_COUNT
	.align		4
        /*004c*/ 	.byte	0x02, 0x4a
	.zero		1
	.zero		1


	//----- nvinfo : EIATTR_SYSCALL_OFFSETS
	.align		4
        /*0050*/ 	.byte	0x04, 0x46
        /*0052*/ 	.short	(.L_48 - .L_47)


	//   ....[0]....
.L_47:
        /*0054*/ 	.word	0x000001f0


	//----- nvinfo : EIATTR_EXIT_INSTR_OFFSETS
	.align		4
.L_48:
        /*0058*/ 	.byte	0x04, 0x1c
        /*005a*/ 	.short	(.L_50 - .L_49)


	//   ....[0]....
.L_49:
        /*005c*/ 	.word	0x000000d0


	//   ....[1]....
        /*0060*/ 	.word	0x000002b0


	//----- nvinfo : EIATTR_CRS_STACK_SIZE
	.align		4
.L_50:
        /*0064*/ 	.byte	0x04, 0x1e
        /*0066*/ 	.short	(.L_52 - .L_51)
.L_51:
        /*0068*/ 	.word	0x00000000


	//----- nvinfo : EIATTR_CBANK_PARAM_SIZE
	.align		4
.L_52:
        /*006c*/ 	.byte	0x03, 0x19
        /*006e*/ 	.short	0x0014


	//----- nvinfo : EIATTR_PARAM_CBANK
	.align		4
        /*0070*/ 	.byte	0x04, 0x0a
        /*0072*/ 	.short	(.L_54 - .L_53)
	.align		4
.L_53:
        /*0074*/ 	.word	index@(.nv.constant0._Z13sumarVectoresPfS_i)
        /*0078*/ 	.short	0x0380
        /*007a*/ 	.short	0x0014


	//----- nvinfo : EIATTR_SW_WAR
	.align		4
.L_54:
        /*007c*/ 	.byte	0x04, 0x36
        /*007e*/ 	.short	(.L_56 - .L_55)
.L_55:
        /*0080*/ 	.word	0x00000008
.L_56:


//--------------------- .nv.callgraph             --------------------------
	.section	.nv.callgraph,"",@"SHT_CUDA_CALLGRAPH"
	.align	4
	.sectionentsize	8
	.align		4
        /*0000*/ 	.word	0x00000000
	.align		4
        /*0004*/ 	.word	0xffffffff
	.align		4
        /*0008*/ 	.word	index@(_Z13productoPuntoPfS_iS_)
	.align		4
        /*000c*/ 	.word	index@(vprintf)
	.align		4
        /*0010*/ 	.word	index@(_Z13sumarVectoresPfS_i)
	.align		4
        /*0014*/ 	.word	index@(vprintf)
	.align		4
        /*0018*/ 	.word	0x00000000
	.align		4
        /*001c*/ 	.word	0xfffffffe
	.align		4
        /*0020*/ 	.word	0x00000000
	.align		4
        /*0024*/ 	.word	0xfffffffd
	.align		4
        /*0028*/ 	.word	0x00000000
	.align		4
        /*002c*/ 	.word	0xfffffffc


//--------------------- .nv.constant4             --------------------------
	.section	.nv.constant4,"a",@progbits
	.align	8
	.align		8
.nv.constant4:
        /*0000*/ 	.dword	vprintf
	.align		8
        /*0008*/ 	.dword	$str
	.align		8
        /*0010*/ 	.dword	$str$1
	.align		8
        /*0018*/ 	.dword	$str$2


//--------------------- .text._Z13productoPuntoPfS_iS_ --------------------------
	.section	.text._Z13productoPuntoPfS_iS_,"ax",@progbits
	.align	128
        .global         _Z13productoPuntoPfS_iS_
        .type           _Z13productoPuntoPfS_iS_,@function
        .size           _Z13productoPuntoPfS_iS_,(.L_x_11 - _Z13productoPuntoPfS_iS_)
        .other          _Z13productoPuntoPfS_iS_,@"STO_CUDA_ENTRY STV_DEFAULT"
_Z13productoPuntoPfS_iS_:
.text._Z13productoPuntoPfS_iS_:
[----:B------:R-:W0:Y:S01]  /*0000*/  LDC R1, c[0x0][0x37c] ;  /* 0x0000df00ff017b82 */ /* 0x000e220000000800 */
[----:B------:R-:W1:Y:S01]  /*0010*/  S2R R24, SR_TID.X ;  /* 0x0000000000187919 */ /* 0x000e620000002100 */
[----:B------:R-:W2:Y:S01]  /*0020*/  LDCU UR5, c[0x0][0x2fc] ;  /* 0x00005f80ff0577ac */ /* 0x000ea20008000800 */
[----:B0-----:R-:W-:Y:S01]  /*0030*/  VIADD R1, R1, 0xfffffff0 ;  /* 0xfffffff001017836 */ /* 0x001fe20000000000 */
[----:B------:R-:W-:Y:S01]  /*0040*/  BSSY.RECONVERGENT B6, `(.L_x_0) ;  /* 0x0000029000067945 */ /* 0x000fe20003800200 */
[----:B------:R-:W1:Y:S01]  /*0050*/  S2R R23, SR_CTAID.X ;  /* 0x0000000000177919 */ /* 0x000e620000002500 */
[----:B------:R-:W0:Y:S01]  /*0060*/  LDCU UR6, c[0x0][0x360] ;  /* 0x00006c00ff0677ac */ /* 0x000e220008000800 */
[----:B------:R-:W-:Y:S01]  /*0070*/  IMAD.MOV.U32 R19, RZ, RZ, RZ ;  /* 0x000000ffff137224 */ /* 0x000fe200078e00ff */
[----:B------:R-:W3:Y:S01]  /*0080*/  LDCU UR7, c[0x0][0x390] ;  /* 0x00007200ff0777ac */ /* 0x000ee20008000800 */
[----:B------:R-:W4:Y:S01]  /*0090*/  LDCU UR4, c[0x0][0x2f8] ;  /* 0x00005f00ff0477ac */ /* 0x000f220008000800 */
[----:B------:R-:W1:Y:S01]  /*00a0*/  LDCU.64 UR36, c[0x0][0x358] ;  /* 0x00006b00ff2477ac */ /* 0x000e620008000a00 */
[----:B------:R-:W1:Y:S01]  /*00b0*/  LDCU UR38, c[0x0][0x390] ;  /* 0x00007200ff2677ac */ /* 0x000e620008000800 */
[----:B0-----:R-:W-:-:S02]  /*00c0*/  MOV R22, UR6 ;  /* 0x0000000600167c02 */ /* 0x001fc40008000f00 */
[----:B----4-:R-:W-:Y:S01]  /*00d0*/  IADD3 R17, P1, PT, R1, UR4, RZ ;  /* 0x0000000401117c10 */ /* 0x010fe2000ff3e0ff */
[----:B-1----:R-:W-:-:S04]  /*00e0*/  IMAD R18, R23, UR6, R24 ;  /* 0x0000000617127c24 */ /* 0x002fc8000f8e0218 */
[----:B--2---:R-:W-:Y:S01]  /*00f0*/  IMAD.X R16, RZ, RZ, UR5, P1 ;  /* 0x00000005ff107e24 */ /* 0x004fe200088e06ff */
[----:B---3--:R-:W-:-:S13]  /*0100*/  ISETP.GE.AND P0, PT, R18, UR7, PT ;  /* 0x0000000712007c0c */ /* 0x008fda000bf06270 */
[----:B------:R-:W-:Y:S05]  /*0110*/  @P0 BRA `(.L_x_1) ;  /* 0x00000000006c0947 */ /* 0x000fea0003800000 */
[----:B------:R-:W0:Y:S01]  /*0120*/  LDCU UR4, c[0x0][0x370] ;  /* 0x00006e00ff0477ac */ /* 0x000e220008000800 */
[----:B------:R-:W-:Y:S02]  /*0130*/  IMAD.MOV.U32 R19, RZ, RZ, RZ ;  /* 0x000000ffff137224 */ /* 0x000fe400078e00ff */
[----:B0-----:R-:W-:-:S07]  /*0140*/  IMAD R25, R22, UR4, RZ ;  /* 0x0000000416197c24 */ /* 0x001fce000f8e02ff */
.L_x_3:
[----:B------:R-:W0:Y:S08]  /*0150*/  LDC.64 R4, c[0x0][0x380] ;  /* 0x0000e000ff047b82 */ /* 0x000e300000000a00 */
[----:B------:R-:W1:Y:S01]  /*0160*/  LDC.64 R6, c[0x0][0x388] ;  /* 0x0000e200ff067b82 */ /* 0x000e620000000a00 */
[----:B------:R-:W-:Y:S01]  /*0170*/  MOV R2, 0x0 ;  /* 0x0000000000027802 */ /* 0x000fe20000000f00 */
[----:B------:R-:W2:Y:S01]  /*0180*/  LDCU.64 UR4, c[0x4][0x10] ;  /* 0x01000200ff0477ac */ /* 0x000ea20008000a00 */
[----:B0-----:R-:W-:-:S06]  /*0190*/  IMAD.WIDE R4, R18, 0x4, R4 ;  /* 0x0000000412047825 */ /* 0x001fcc00078e0204 */
[----:B------:R2:W3:Y:S01]  /*01a0*/  LDG.E R4, desc[UR36][R4.64] ;  /* 0x0000002404047981 */ /* 0x0004e2000c1e1900 */
[----:B-1----:R-:W-:-:S06]  /*01b0*/  IMAD.WIDE R6, R18, 0x4, R6 ;  /* 0x0000000412067825 */ /* 0x002fcc00078e0206 */
[----:B------:R0:W3:Y:S01]  /*01c0*/  LDG.E R6, desc[UR36][R6.64] ;  /* 0x0000002406067981 */ /* 0x0000e2000c1e1900 */
[----:B------:R-:W1:Y:S03]  /*01d0*/  LDC.64 R2, c[0x4][R2] ;  /* 0x0100000002027b82 */ /* 0x000e660000000a00 */
[----:B------:R4:W-:Y:S01]  /*01e0*/  STL [R1], R18 ;  /* 0x0000001201007387 */ /* 0x0009e20000100800 */
[----:B--2---:R-:W-:Y:S02]  /*01f0*/  IMAD.U32 R5, RZ, RZ, UR5 ;  /* 0x00000005ff057e24 */ /* 0x004fe4000f8e00ff */
[----:B----4-:R-:W-:Y:S01]  /*0200*/  IMAD.IADD R18, R25, 0x1, R18 ;  /* 0x0000000119127824 */ /* 0x010fe200078e0212 */
[----:B0-----:R-:W-:-:S04]  /*0210*/  MOV R7, R16 ;  /* 0x0000001000077202 */ /* 0x001fc80000000f00 */
[----:B------:R-:W-:-:S04]  /*0220*/  ISETP.GE.AND P0, PT, R18, UR38, PT ;  /* 0x0000002612007c0c */ /* 0x000fc8000bf06270 */
[----:B------:R-:W-:Y:S01]  /*0230*/  P2R R0, PR, RZ, 0x1 ;  /* 0x00000001ff007803 */ /* 0x000fe20000000000 */
[----:B---3--:R-:W-:-:S04]  /*0240*/  FFMA R19, R4, R6, R19 ;  /* 0x0000000604137223 */ /* 0x008fc80000000013 */
[----:B------:R-:W0:Y:S02]  /*0250*/  F2F.F64.F32 R8, R19 ;  /* 0x0000001300087310 */ /* 0x000e240000201800 */
[----:B0-----:R0:W-:Y:S01]  /*0260*/  STL.64 [R1+0x8], R8 ;  /* 0x0000080801007387 */ /* 0x0011e20000100a00 */
[----:B------:R-:W-:Y:S01]  /*0270*/  MOV R4, UR4 ;  /* 0x0000000400047c02 */ /* 0x000fe20008000f00 */
[----:B-1----:R-:W-:-:S07]  /*0280*/  IMAD.MOV.U32 R6, RZ, RZ, R17 ;  /* 0x000000ffff067224 */ /* 0x002fce00078e0011 */
[----:B------:R-:W-:-:S07]  /*0290*/  LEPC R20, `(.L_x_2) ;  /* 0x000000001014794e */ /* 0x000fce0000000000 */
[----:B0-----:R-:W-:Y:S05]  /*02a0*/  CALL.ABS.NOINC R2 ;  /* 0x0000000002007343 */ /* 0x001fea0003c00000 */
.L_x_2:
[----:B------:R-:W-:-:S13]  /*02b0*/  ISETP.GE.AND P6, PT, R18, UR38, PT ;  /* 0x0000002612007c0c */ /* 0x000fda000bfc6270 */
[----:B------:R-:W-:Y:S05]  /*02c0*/  @!P6 BRA `(.L_x_3) ;  /* 0xfffffffc00a0e947 */ /* 0x000fea000383ffff */
.L_x_1:
[----:B------:R-:W-:Y:S05]  /*02d0*/  BSYNC.RECONVERGENT B6 ;  /* 0x0000000000067941 */ /* 0x000fea0003800200 */
.L_x_0:
[----:B------:R-:W0:Y:S01]  /*02e0*/  S2UR UR5, SR_CgaCtaId ;  /* 0x00000000000579c3 */ /* 0x000e220000008800 */
[----:B------:R-:W-:Y:S01]  /*02f0*/  UMOV UR4, 0x400 ;  /* 0x0000040000047882 */ /* 0x000fe20000000000 */
[----:B------:R-:W-:Y:S01]  /*0300*/  ISETP.GE.U32.AND P0, PT, R22, 0x2, PT ;  /* 0x000000021600780c */ /* 0x000fe20003f06070 */
[----:B0-----:R-:W-:-:S06]  /*0310*/  ULEA UR4, UR5, UR4, 0x18 ;  /* 0x0000000405047291 */ /* 0x001fcc000f8ec0ff */
[----:B------:R-:W-:Y:S01]  /*0320*/  LEA R2, R24, UR4, 0x2 ;  /* 0x0000000418027c11 */ /* 0x000fe2000f8e10ff */
[----:B------:R-:W-:Y:S05]  /*0330*/  WARPSYNC.ALL ;  /* 0x0000000000007948 */ /* 0x000fea0003800000 */
[----:B------:R0:W-:Y:S01]  /*0340*/  STS [R2], R19 ;  /* 0x0000001302007388 */ /* 0x0001e20000000800 */
[----:B------:R-:W-:Y:S06]  /*0350*/  BAR.SYNC.DEFER_BLOCKING 0x0 ;  /* 0x0000000000007b1d */ /* 0x000fec0000010000 */
[----:B------:R-:W-:Y:S05]  /*0360*/  @!P0 BRA `(.L_x_4) ;  /* 0x00000000005c8947 */ /* 0x000fea0003800000 */
.L_x_6:
[----:B0-----:R-:W-:Y:S01]  /*0370*/  SHF.R.U32.HI R19, RZ, 0x1, R22 ;  /* 0x00000001ff137819 */ /* 0x001fe20000011616 */
[----:B------:R-:W-:Y:S01]  /*0380*/  LDS R3, [R2] ;  /* 0x0000000002037984 */ /* 0x000fe20000000800 */
[----:B------:R-:W-:Y:S01]  /*0390*/  MOV R8, 0x0 ;  /* 0x0000000000087802 */ /* 0x000fe20000000f00 */
[----:B------:R-:W0:Y:S01]  /*03a0*/  LDCU.64 UR4, c[0x4][0x18] ;  /* 0x01000300ff0477ac */ /* 0x000e220008000a00 */
[----:B------:R-:W-:Y:S01]  /*03b0*/  ISETP.GE.U32.AND P0, PT, R24, R19, PT ;  /* 0x000000131800720c */ /* 0x000fe20003f06070 */
[----:B------:R-:W-:Y:S02]  /*03c0*/  IMAD.MOV.U32 R6, RZ, RZ, R17 ;  /* 0x000000ffff067224 */ /* 0x000fe400078e0011 */
[----:B------:R-:W-:Y:S01]  /*03d0*/  IMAD.MOV.U32 R7, RZ, RZ, R16 ;  /* 0x000000ffff077224 */ /* 0x000fe200078e0010 */
[----:B------:R-:W1:Y:S09]  /*03e0*/  LDC.64 R8, c[0x4][R8] ;  /* 0x0100000008087b82 */ /* 0x000e720000000a00 */
[----:B------:R-:W-:-:S02]  /*03f0*/  @!P0 IMAD R0, R19, 0x4, R2 ;  /* 0x0000000413008824 */ /* 0x000fc400078e0202 */
[----:B0-----:R-:W-:Y:S01]  /*0400*/  IMAD.U32 R4, RZ, RZ, UR4 ;  /* 0x00000004ff047e24 */ /* 0x001fe2000f8e00ff */
[----:B------:R-:W-:-:S03]  /*0410*/  MOV R5, UR5 ;  /* 0x0000000500057c02 */ /* 0x000fc60008000f00 */
[----:B------:R-:W0:Y:S02]  /*0420*/  @!P0 LDS R0, [R0] ;  /* 0x0000000000008984 */ /* 0x000e240000000800 */
[----:B0-----:R-:W-:-:S04]  /*0430*/  @!P0 FADD R3, R3, R0 ;  /* 0x0000000003038221 */ /* 0x001fc80000000000 */
[----:B------:R-:W0:Y:S01]  /*0440*/  F2F.F64.F32 R10, R3 ;  /* 0x00000003000a7310 */ /* 0x000e220000201800 */
[----:B------:R2:W-:Y:S04]  /*0450*/  @!P0 STS [R2], R3 ;  /* 0x0000000302008388 */ /* 0x0005e80000000800 */
[----:B01----:R2:W-:Y:S02]  /*0460*/  STL.64 [R1], R10 ;  /* 0x0000000a01007387 */ /* 0x0035e40000100a00 */
[----:B------:R-:W-:-:S07]  /*0470*/  LEPC R20, `(.L_x_5) ;  /* 0x000000001014794e */ /* 0x000fce0000000000 */
[----:B--2---:R-:W-:Y:S05]  /*0480*/  CALL.ABS.NOINC R8 ;  /* 0x0000000008007343 */ /* 0x004fea0003c00000 */
.L_x_5:
[----:B------:R-:W-:Y:S05]  /*0490*/  WARPSYNC.ALL ;  /* 0x0000000000007948 */ /* 0x000fea0003800000 */
[----:B------:R-:W-:Y:S01]  /*04a0*/  BAR.SYNC.DEFER_BLOCKING 0x0 ;  /* 0x0000000000007b1d */ /* 0x000fe20000010000 */
[----:B------:R-:W-:Y:S02]  /*04b0*/  ISETP.GT.U32.AND P0, PT, R22, 0x3, PT ;  /* 0x000000031600780c */ /* 0x000fe40003f04070 */
[----:B------:R-:W-:-:S11]  /*04c0*/  MOV R22, R19 ;  /* 0x0000001300167202 */ /* 0x000fd60000000f00 */
[----:B------:R-:W-:Y:S05]  /*04d0*/  @P0 BRA `(.L_x_6) ;  /* 0xfffffffc00a40947 */ /* 0x000fea000383ffff */
.L_x_4:
[----:B------:R-:W-:-:S13]  /*04e0*/  ISETP.NE.AND P0, PT, R24, RZ, PT ;  /* 0x000000ff1800720c */ /* 0x000fda0003f05270 */
[----:B------:R-:W-:Y:S05]  /*04f0*/  @P0 EXIT ;  /* 0x000000000000094d */ /* 0x000fea0003800000 */
[----:B------:R-:W1:Y:S01]  /*0500*/  S2UR UR5, SR_CgaCtaId ;  /* 0x00000000000579c3 */ /* 0x000e620000008800 */
[----:B------:R-:W-:-:S07]  /*0510*/  UMOV UR4, 0x400 ;  /* 0x0000040000047882 */ /* 0x000fce0000000000 */
[----:B0-----:R-:W0:Y:S01]  /*0520*/  LDC.64 R2, c[0x0][0x398] ;  /* 0x0000e600ff027b82 */ /* 0x001e220000000a00 */
[----:B-1----:R-:W-:Y:S01]  /*0530*/  ULEA UR4, UR5, UR4, 0x18 ;  /* 0x0000000405047291 */ /* 0x002fe2000f8ec0ff */
[----:B0-----:R-:W-:-:S08]  /*0540*/  IMAD.WIDE.U32 R2, R23, 0x4, R2 ;  /* 0x0000000417027825 */ /* 0x001fd000078e0002 */
[----:B------:R-:W0:Y:S04]  /*0550*/  LDS R5, [UR4] ;  /* 0x00000004ff057984 */ /* 0x000e280008000800 */
[----:B0-----:R-:W-:Y:S01]  /*0560*/  STG.E desc[UR36][R2.64], R5 ;  /* 0x0000000502007986 */ /* 0x001fe2000c101924 */
[----:B------:R-:W-:Y:S05]  /*0570*/  EXIT ;  /* 0x000000000000794d */ /* 0x000fea0003800000 */
.L_x_7:
[----:B------:R-:W-:-:S00]  /*0580*/  BRA `(.L_x_7) ;  /* 0xfffffffc00fc7947 */ /* 0x000fc0000383ffff */
[----:B------:R-:W-:-:S00]  /*0590*/  NOP ;  /* 0x0000000000007918 */ /* 0x000fc00000000000 */
        /* <DEDUP_REMOVED lines=14> */
.L_x_11:


//--------------------- .text._Z13sumarVectoresPfS_i --------------------------
	.section	.text._Z13sumarVectoresPfS_i,"ax",@progbits
	.align	128
        .global         _Z13sumarVectoresPfS_i
        .type           _Z13sumarVectoresPfS_i,@function
        .size           _Z13sumarVectoresPfS_i,(.L_x_12 - _Z13sumarVectoresPfS_i)
        .other          _Z13sumarVectoresPfS_i,@"STO_CUDA_ENTRY STV_DEFAULT"
_Z13sumarVectoresPfS_i:
.text._Z13sumarVectoresPfS_i:
[----:B------:R-:W0:Y:S01]  /*0000*/  LDC R1, c[0x0][0x37c] ;  /* 0x0000df00ff017b82 */ /* 0x000e220000000800 */
[----:B------:R-:W1:Y:S01]  /*0010*/  S2R R16, SR_TID.X ;  /* 0x0000000000107919 */ /* 0x000e620000002100 */
[----:B------:R-:W2:Y:S01]  /*0020*/  LDCU UR5, c[0x0][0x2fc] ;  /* 0x00005f80ff0577ac */ /* 0x000ea20008000800 */
[----:B0-----:R-:W-:Y:S01]  /*0030*/  VIADD R1, R1, 0xffffffe8 ;  /* 0xffffffe801017836 */ /* 0x001fe20000000000 */
[----:B------:R-:W1:Y:S01]  /*0040*/  S2R R17, SR_CTAID.X ;  /* 0x0000000000117919 */ /* 0x000e620000002500 */
[----:B------:R-:W1:Y:S03]  /*0050*/  LDCU UR41, c[0x0][0x360] ;  /* 0x00006c00ff2977ac */ /* 0x000e660008000800 */
[----:B------:R-:W-:Y:S01]  /*0060*/  R2UR UR38, R1 ;  /* 0x00000000012672ca */ /* 0x000fe200000e0000 */
[----:B------:R-:W0:Y:S01]  /*0070*/  LDCU UR6, c[0x0][0x390] ;  /* 0x00007200ff0677ac */ /* 0x000e220008000800 */
[----:B------:R-:W3:Y:S11]  /*0080*/  LDCU UR4, c[0x0][0x2f8] ;  /* 0x00005f00ff0477ac */ /* 0x000ef60008000800 */
[----:B---3--:R-:W-:-:S04]  /*0090*/  UIADD3 UR38, UP0, UPT, UR38, UR4, URZ ;  /* 0x0000000426267290 */ /* 0x008fc8000ff1e0ff */
[----:B--2---:R-:W-:Y:S01]  /*00a0*/  UIADD3.X UR39, UPT, UPT, URZ, UR5, URZ, UP0, !UPT ;  /* 0x00000005ff277290 */ /* 0x004fe200087fe4ff */
[----:B-1----:R-:W-:-:S05]  /*00b0*/  IMAD R2, R17, UR41, R16 ;  /* 0x0000002911027c24 */ /* 0x002fca000f8e0210 */
[----:B0-----:R-:W-:-:S13]  /*00c0*/  ISETP.GE.AND P0, PT, R2, UR6, PT ;  /* 0x0000000602007c0c */ /* 0x001fda000bf06270 */
[----:B------:R-:W-:Y:S05]  /*00d0*/  @P0 EXIT ;  /* 0x000000000000094d */ /* 0x000fea0003800000 */
[----:B------:R-:W0:Y:S01]  /*00e0*/  LDCU UR42, c[0x0][0x370] ;  /* 0x00006e00ff2a77ac */ /* 0x000e220008000800 */
[----:B------:R-:W1:Y:S01]  /*00f0*/  LDCU.64 UR36, c[0x0][0x358] ;  /* 0x00006b00ff2477ac */ /* 0x000e620008000a00 */
[----:B------:R-:W2:Y:S01]  /*0100*/  LDCU UR43, c[0x0][0x390] ;  /* 0x00007200ff2b77ac */ /* 0x000ea20008000800 */
[----:B0-----:R-:W-:-:S12]  /*0110*/  UIMAD UR40, UR41, UR42, URZ ;  /* 0x0000002a292872a4 */ /* 0x001fd8000f8e02ff */
.L_x_9:
[----:B------:R-:W-:Y:S01]  /*0120*/  IMAD.U32 R10, RZ, RZ, UR41 ;  /* 0x00000029ff0a7e24 */ /* 0x000fe2000f8e00ff */
[----:B------:R-:W-:Y:S01]  /*0130*/  MOV R11, UR42 ;  /* 0x0000002a000b7c02 */ /* 0x000fe20008000f00 */
[----:B0-----:R0:W-:Y:S01]  /*0140*/  STL.64 [R1], R16 ;  /* 0x0000001001007387 */ /* 0x0011e20000100a00 */
[----:B------:R-:W-:Y:S01]  /*0150*/  MOV R0, 0x0 ;  /* 0x0000000000007802 */ /* 0x000fe20000000f00 */
[----:B------:R-:W3:Y:S01]  /*0160*/  LDCU.64 UR4, c[0x4][0x8] ;  /* 0x01000100ff0477ac */ /* 0x000ee20008000a00 */
[----:B------:R-:W-:Y:S01]  /*0170*/  IMAD.U32 R6, RZ, RZ, UR38 ;  /* 0x00000026ff067e24 */ /* 0x000fe2000f8e00ff */
[----:B------:R0:W-:Y:S01]  /*0180*/  STL.64 [R1+0x8], R10 ;  /* 0x0000080a01007387 */ /* 0x0001e20000100a00 */
[----:B------:R0:W4:Y:S01]  /*0190*/  LDC.64 R8, c[0x4][R0] ;  /* 0x0100000000087b82 */ /* 0x0001220000000a00 */
[----:B------:R-:W-:Y:S02]  /*01a0*/  MOV R7, UR39 ;  /* 0x0000002700077c02 */ /* 0x000fe40008000f00 */
[----:B------:R0:W-:Y:S01]  /*01b0*/  STL [R1+0x10], R2 ;  /* 0x0000100201007387 */ /* 0x0001e20000100800 */
[----:B---3--:R-:W-:Y:S01]  /*01c0*/  IMAD.U32 R4, RZ, RZ, UR4 ;  /* 0x00000004ff047e24 */ /* 0x008fe2000f8e00ff */
[----:B0-----:R-:W-:-:S07]  /*01d0*/  MOV R5, UR5 ;  /* 0x0000000500057c02 */ /* 0x001fce0008000f00 */
[----:B------:R-:W-:-:S07]  /*01e0*/  LEPC R20, `(.L_x_8) ;  /* 0x000000001014794e */ /* 0x000fce0000000000 */
[----:B-12-4-:R-:W-:Y:S05]  /*01f0*/  CALL.ABS.NOINC R8 ;  /* 0x0000000008007343 */ /* 0x016fea0003c00000 */
.L_x_8:
[----:B------:R-:W0:Y:S08]  /*0200*/  LDC.64 R4, c[0x0][0x380] ;  /* 0x0000e000ff047b82 */ /* 0x000e300000000a00 */
[----:B------:R-:W1:Y:S01]  /*0210*/  LDC.64 R6, c[0x0][0x388] ;  /* 0x0000e200ff067b82 */ /* 0x000e620000000a00 */
[----:B0-----:R-:W-:-:S06]  /*0220*/  IMAD.WIDE R4, R2, 0x4, R4 ;  /* 0x0000000402047825 */ /* 0x001fcc00078e0204 */
[----:B------:R-:W2:Y:S01]  /*0230*/  LDG.E R4, desc[UR36][R4.64] ;  /* 0x0000002404047981 */ /* 0x000ea2000c1e1900 */
[----:B-1----:R-:W-:-:S05]  /*0240*/  IMAD.WIDE R6, R2, 0x4, R6 ;  /* 0x0000000402067825 */ /* 0x002fca00078e0206 */
[----:B------:R-:W2:Y:S01]  /*0250*/  LDG.E R3, desc[UR36][R6.64] ;  /* 0x0000002406037981 */ /* 0x000ea2000c1e1900 */
[----:B------:R-:W-:-:S04]  /*0260*/  IADD3 R2, PT, PT, R2, UR40, RZ ;  /* 0x0000002802027c10 */ /* 0x000fc8000fffe0ff */
[----:B------:R-:W-:Y:S01]  /*0270*/  ISETP.GE.AND P0, PT, R2, UR43, PT ;  /* 0x0000002b02007c0c */ /* 0x000fe2000bf06270 */
[----:B--2---:R-:W-:-:S05]  /*0280*/  FADD R3, R4, R3 ;  /* 0x0000000304037221 */ /* 0x004fca0000000000 */
[----:B------:R0:W-:Y:S07]  /*0290*/  STG.E desc[UR36][R6.64], R3 ;  /* 0x0000000306007986 */ /* 0x0001ee000c101924 */
[----:B------:R-:W-:Y:S05]  /*02a0*/  @!P0 BRA `(.L_x_9) ;  /* 0xfffffffc009c8947 */ /* 0x000fea000383ffff */
[----:B------:R-:W-:Y:S05]  /*02b0*/  EXIT ;  /* 0x000000000000794d */ /* 0x000fea0003800000 */
.L_x_10:
        /* <DEDUP_REMOVED lines=12> */
.L_x_12:


//--------------------- .nv.global.init           --------------------------
	.section	.nv.global.init,"aw",@progbits
.nv.global.init:
	.type		$str$2,@object
	.size		$str$2,($str$1 - $str$2)
$str$2:
        /*0000*/ 	.byte	0x63, 0x61, 0x63, 0x68, 0x65, 0x69, 0x6e, 0x64, 0x65, 0x78, 0x3a, 0x20, 0x25, 0x2e, 0x32, 0x66
        /*0010*/ 	.byte	0x0a, 0x00
	.type		$str$1,@object
	.size		$str$1,($str - $str$1)
$str$1:
        /*0012*/ 	.byte	0x74, 0x69, 0x64, 0x3a, 0x20, 0x25, 0x64, 0x2c, 0x20, 0x74, 0x65, 0x6d, 0x70, 0x20, 0x69, 0x73
        /*0022*/ 	.byte	0x3a, 0x20, 0x25, 0x2e, 0x32, 0x66, 0x0a, 0x00
	.type		$str,@object
	.size		$str,(.L_0 - $str)
$str:
        /*002a*/ 	.byte	0x74, 0x68, 0x72, 0x65, 0x61, 0x64, 0x49, 0x64, 0x78, 0x3a, 0x20, 0x25, 0x64, 0x2c, 0x20, 0x62
        /*003a*/ 	.byte	0x6c, 0x6f, 0x63, 0x6b, 0x49, 0x64, 0x78, 0x3a, 0x25, 0x64, 0x2c, 0x20, 0x62, 0x6c, 0x6f, 0x63
        /*004a*/ 	.byte	0x6b, 0x44, 0x69, 0x6d, 0x3a, 0x25, 0x64, 0x2c, 0x20, 0x67, 0x72, 0x69, 0x64, 0x44, 0x69, 0x6d
        /*005a*/ 	.byte	0x3a, 0x25, 0x64, 0x20, 0x74, 0x69, 0x64, 0x3a, 0x20, 0x25, 0x64, 0x0a, 0x00
.L_0:


//--------------------- .nv.shared._Z13productoPuntoPfS_iS_ --------------------------
	.section	.nv.shared._Z13productoPuntoPfS_iS_,"aw",@nobits
	.sectionflags	@""
	.align	4
.nv.shared._Z13productoPuntoPfS_iS_:
	.zero		1040


//--------------------- .nv.shared.reserved.0     --------------------------
	.section	.nv.shared.reserved.0,"aw",@nobits
	.weak		__nv_reservedSMEM_offset_0_alias
	.size		__nv_reservedSMEM_offset_0_alias, 0, 64
	.other		__nv_reservedSMEM_offset_0_alias,@"STO_CUDA_RESERVED_SHARED STV_DEFAULT"
__nv_reservedSMEM_offset_0_alias:
	.zero		0
	.zero		64


//--------------------- .nv.constant0._Z13productoPuntoPfS_iS_ --------------------------
	.section	.nv.constant0._Z13productoPuntoPfS_iS_,"a",@progbits
	.sectionflags	@""
	.align	4
.nv.constant0._Z13productoPuntoPfS_iS_:
	.zero		928


//--------------------- .nv.constant0._Z13sumarVectoresPfS_i --------------------------
	.section	.nv.constant0._Z13sumarVectoresPfS_i,"a",@progbits
	.sectionflags	@""
	.align	4
.nv.constant0._Z13sumarVectoresPfS_i:
	.zero		916


//--------------------- SYMBOLS --------------------------

	.type		.nv.reservedSmem.offset0,@object
	.size		.nv.reservedSmem.offset0,0x4
	.type		.nv.reservedSmem.cap,@object
	.size		.nv.reservedSmem.cap,0x4
	.type		vprintf,@function
